	.headerflags	@"EF_CUDA_TEXMODE_UNIFIED EF_CUDA_64BIT_ADDRESS EF_CUDA_ACCELERATORS EF_CUDA_SM90 EF_CUDA_VIRTUAL_SM(EF_CUDA_SM90)"
	.elftype	@"ET_EXEC"


//--------------------- .nv.info                  --------------------------
	.section	.nv.info,"",@"SHT_CUDA_INFO"
	.align	4


	//----- nvinfo : EIATTR_REGCOUNT
	.align		4
        /*0000*/ 	.byte	0x04, 0x2f
        /*0002*/ 	.short	(.L_1 - .L_0)
	.align		4
.L_0:
        /*0004*/ 	.word	index@(triton_poi_fused_convolution_relu_2)
        /*0008*/ 	.word	0x0000000a


	//----- nvinfo : EIATTR_MIN_STACK_SIZE
	.align		4
.L_1:
        /*000c*/ 	.byte	0x04, 0x12
        /*000e*/ 	.short	(.L_3 - .L_2)
	.align		4
.L_2:
        /*0010*/ 	.word	index@(triton_poi_fused_convolution_relu_2)
        /*0014*/ 	.word	0x00000000


	//----- nvinfo : EIATTR_FRAME_SIZE
	.align		4
.L_3:
        /*0018*/ 	.byte	0x04, 0x11
        /*001a*/ 	.short	(.L_5 - .L_4)
	.align		4
.L_4:
        /*001c*/ 	.word	index@(triton_poi_fused_convolution_relu_2)
        /*0020*/ 	.word	0x00000000


	//----- nvinfo : EIATTR_MIN_STACK_SIZE
	.align		4
.L_5:
        /*0024*/ 	.byte	0x04, 0x12
        /*0026*/ 	.short	(.L_7 - .L_6)
	.align		4
.L_6:
        /*0028*/ 	.word	index@(triton_poi_fused_convolution_relu_2)
        /*002c*/ 	.word	0x00000000
.L_7:


//--------------------- .nv.info.triton_poi_fused_convolution_relu_2 --------------------------
	.section	.nv.info.triton_poi_fused_convolution_relu_2,"",@"SHT_CUDA_INFO"
	.sectionflags	@""
	.align	4


	//----- nvinfo : EIATTR_CUDA_API_VERSION
	.align		4
        /*0000*/ 	.byte	0x04, 0x37
        /*0002*/ 	.short	(.L_9 - .L_8)
.L_8:
        /*0004*/ 	.word	0x0000007c


	//----- nvinfo : EIATTR_KPARAM_INFO
	.align		4
.L_9:
        /*0008*/ 	.byte	0x04, 0x17
        /*000a*/ 	.short	(.L_11 - .L_10)
.L_10:
        /*000c*/ 	.word	0x00000000
        /*0010*/ 	.short	0x0002
        /*0012*/ 	.short	0x0010
        /*0014*/ 	.byte	0x00, 0xf0, 0x11, 0x00


	//----- nvinfo : EIATTR_KPARAM_INFO
	.align		4
.L_11:
        /*0018*/ 	.byte	0x04, 0x17
        /*001a*/ 	.short	(.L_13 - .L_12)
.L_12:
        /*001c*/ 	.word	0x00000000
        /*0020*/ 	.short	0x0001
        /*0022*/ 	.short	0x0008
        /*0024*/ 	.byte	0x00, 0xf4, 0x21, 0x00


	//----- nvinfo : EIATTR_KPARAM_INFO
	.align		4
.L_13:
        /*0028*/ 	.byte	0x04, 0x17
        /*002a*/ 	.short	(.L_15 - .L_14)
.L_14:
        /*002c*/ 	.word	0x00000000
        /*0030*/ 	.short	0x0000
        /*0032*/ 	.short	0x0000
        /*0034*/ 	.byte	0x00, 0xf4, 0x21, 0x00


	//----- nvinfo : EIATTR_SPARSE_MMA_MASK
	.align		4
.L_15:
        /*0038*/ 	.byte	0x03, 0x50
        /*003a*/ 	.short	0x0000


	//----- nvinfo : EIATTR_MAXREG_COUNT
	.align		4
        /*003c*/ 	.byte	0x03, 0x1b
        /*003e*/ 	.short	0x00ff


	//----- nvinfo : EIATTR_EXIT_INSTR_OFFSETS
	.align		4
        /*0040*/ 	.byte	0x04, 0x1c
        /*0042*/ 	.short	(.L_17 - .L_16)


	//   ....[0]....
.L_16:
        /*0044*/ 	.word	0x00000120


	//   ....[1]....
        /*0048*/ 	.word	0x00000140


	//----- nvinfo : EIATTR_REQNTID
	.align		4
.L_17:
        /*004c*/ 	.byte	0x04, 0x10
        /*004e*/ 	.short	(.L_19 - .L_18)
.L_18:
        /*0050*/ 	.word	0x00000020
        /*0054*/ 	.word	0x00000001
        /*0058*/ 	.word	0x00000001


	//----- nvinfo : EIATTR_CBANK_PARAM_SIZE
	.align		4
.L_19:
        /*005c*/ 	.byte	0x03, 0x19
        /*005e*/ 	.short	0x0014


	//----- nvinfo : EIATTR_PARAM_CBANK
	.align		4
        /*0060*/ 	.byte	0x04, 0x0a
        /*0062*/ 	.short	(.L_21 - .L_20)
	.align		4
.L_20:
        /*0064*/ 	.word	index@(.nv.constant0.triton_poi_fused_convolution_relu_2)
        /*0068*/ 	.short	0x0210
        /*006a*/ 	.short	0x0014


	//----- nvinfo : EIATTR_SW_WAR
	.align		4
.L_21:
        /*006c*/ 	.byte	0x04, 0x36
        /*006e*/ 	.short	(.L_23 - .L_22)
.L_22:
        /*0070*/ 	.word	0x00000008
.L_23:


//--------------------- .nv.callgraph             --------------------------
	.section	.nv.callgraph,"",@"SHT_CUDA_CALLGRAPH"
	.align	4
	.sectionentsize	8
	.align		4
        /*0000*/ 	.word	0x00000000
	.align		4
        /*0004*/ 	.word	0xffffffff
	.align		4
        /*0008*/ 	.word	0x00000000
	.align		4
        /*000c*/ 	.word	0xfffffffe
	.align		4
        /*0010*/ 	.word	0x00000000
	.align		4
        /*0014*/ 	.word	0xfffffffd
	.align		4
        /*0018*/ 	.word	0x00000000
	.align		4
        /*001c*/ 	.word	0xfffffffc


//--------------------- .text.triton_poi_fused_convolution_relu_2 --------------------------
	.section	.text.triton_poi_fused_convolution_relu_2,"ax",@progbits
	.align	128
        .global         triton_poi_fused_convolution_relu_2
        .type           triton_poi_fused_convolution_relu_2,@function
        .size           triton_poi_fused_convolution_relu_2,(.L_x_1 - triton_poi_fused_convolution_relu_2)
        .other          triton_poi_fused_convolution_relu_2,@"STO_CUDA_ENTRY STV_DEFAULT"
triton_poi_fused_convolution_relu_2:
.text.triton_poi_fused_convolution_relu_2:
[----:B------:R-:W0:Y:S02]  /*0000*/  LDC R1, c[0x0][0x28] ;  /* 0x00000a00ff017b82 */ /* 0x000e240000000800 */
[----:B------:R-:W1:Y:S01]  /*0010*/  S2R R6, SR_TID.X ;  /* 0x0000000000067919 */ /* 0x000e620000002100 */
[----:B------:R-:W2:Y:S01]  /*0020*/  LDC.64 R2, c[0x0][0x210] ;  /* 0x00008400ff027b82 */ /* 0x000ea20000000a00 */
[----:B------:R-:W-:Y:S01]  /*0030*/  ULDC.64 UR4, c[0x0][0x208] ;  /* 0x0000820000047ab9 */ /* 0x000fe20000000a00 */
[----:B------:R-:W3:Y:S06]  /*0040*/  S2R R7, SR_CTAID.X ;  /* 0x0000000000077919 */ /* 0x000eec0000002500 */
[----:B------:R-:W4:Y:S01]  /*0050*/  LDC.64 R4, c[0x0][0x218] ;  /* 0x00008600ff047b82 */ /* 0x000f220000000a00 */
[----:B-1----:R-:W-:Y:S01]  /*0060*/  LOP3.LUT R0, R6, 0x3, RZ, 0xc0, !PT ;  /* 0x0000000306007812 */ /* 0x002fe200078ec0ff */
[----:B----4-:R-:W4:Y:S04]  /*0070*/  LDG.E R5, desc[UR4][R4.64] ;  /* 0x0000000404057981 */ /* 0x010f28000c1e1900 */
[----:B---3--:R-:W-:-:S02]  /*0080*/  IMAD R7, R7, 0x4, R0 ;  /* 0x0000000407077824 */ /* 0x008fc400078e0200 */
[----:B------:R-:W-:Y:S02]  /*0090*/  IMAD.MOV.U32 R0, RZ, RZ, RZ ;  /* 0x000000ffff007224 */ /* 0x000fe400078e00ff */
[C---:B--2---:R-:W-:Y:S01]  /*00a0*/  IMAD.WIDE R2, R7.reuse, 0x4, R2 ;  /* 0x0000000407027825 */ /* 0x044fe200078e0202 */
[----:B------:R-:W-:-:S13]  /*00b0*/  ISETP.GE.AND P0, PT, R7, 0x4, PT ;  /* 0x000000040700780c */ /* 0x000fda0003f06270 */
[----:B------:R-:W4:Y:S01]  /*00c0*/  @!P0 LDG.E R0, desc[UR4][R2.64] ;  /* 0x0000000402008981 */ /* 0x000f22000c1e1900 */
[----:B------:R-:W-:-:S04]  /*00d0*/  LOP3.LUT P0, RZ, R6, 0x1c, RZ, 0xc0, !PT ;  /* 0x0000001c06ff7812 */ /* 0x000fc8000780c0ff */
[----:B------:R-:W-:Y:S01]  /*00e0*/  ISETP.LT.AND P0, PT, R7, 0x4, !P0 ;  /* 0x000000040700780c */ /* 0x000fe20004701270 */
[----:B----4-:R-:W-:Y:S01]  /*00f0*/  FADD R6, R5, R0 ;  /* 0x0000000005067221 */ /* 0x010fe20000000000 */
[----:B------:R-:W-:-:S04]  /*0100*/  FSETP.GEU.AND P1, PT, R0, -R5, PT ;  /* 0x800000050000720b */ /* 0x000fc80003f2e000 */
[----:B------:R-:W-:-:S07]  /*0110*/  FSEL R7, R6, RZ, P1 ;  /* 0x000000ff06077208 */ /* 0x000fce0000800000 */
[----:B------:R-:W-:Y:S05]  /*0120*/  @!P0 EXIT ;  /* 0x000000000000894d */ /* 0x000fea0003800000 */
[----:B------:R-:W-:Y:S01]  /*0130*/  STG.E desc[UR4][R2.64], R7 ;  /* 0x0000000702007986 */ /* 0x000fe2000c101904 */
[----:B------:R-:W-:Y:S05]  /*0140*/  EXIT ;  /* 0x000000000000794d */ /* 0x000fea0003800000 */
.L_x_0:
[----:B------:R-:W-:-:S00]  /*0150*/  BRA `(.L_x_0) ;  /* 0xfffffffc00fc7947 */ /* 0x000fc0000383ffff */
[----:B------:R-:W-:-:S00]  /*0160*/  NOP ;  /* 0x0000000000007918 */ /* 0x000fc00000000000 */
        /* <DEDUP_REMOVED lines=9> */
.L_x_1:


//--------------------- .nv.constant0.triton_poi_fused_convolution_relu_2 --------------------------
	.section	.nv.constant0.triton_poi_fused_convolution_relu_2,"a",@progbits
	.sectionflags	@""
	.align	4
.nv.constant0.triton_poi_fused_convolution_relu_2:
	.zero		548
